//
// Generated by NVIDIA NVVM Compiler
//
// Compiler Build ID: CL-36424714
// Cuda compilation tools, release 13.0, V13.0.88
// Based on NVVM 20.0.0
//

.version 9.0
.target sm_100
.address_size 64

	// .globl	_Z15transformMatrixPiS_ii

.visible .entry _Z15transformMatrixPiS_ii(
	.param .u64 .ptr .align 1 _Z15transformMatrixPiS_ii_param_0,
	.param .u64 .ptr .align 1 _Z15transformMatrixPiS_ii_param_1,
	.param .u32 _Z15transformMatrixPiS_ii_param_2,
	.param .u32 _Z15transformMatrixPiS_ii_param_3
)
{
	.reg .pred 	%p<10>;
	.reg .b32 	%r<36>;
	.reg .b64 	%rd<9>;

	ld.param.u64 	%rd3, [_Z15transformMatrixPiS_ii_param_0];
	ld.param.u64 	%rd4, [_Z15transformMatrixPiS_ii_param_1];
	ld.param.u32 	%r20, [_Z15transformMatrixPiS_ii_param_2];
	ld.param.u32 	%r19, [_Z15transformMatrixPiS_ii_param_3];
	mov.u32 	%r1, %ctaid.x;
	setp.ge.s32 	%p1, %r1, %r20;
	setp.lt.s32 	%p2, %r19, 1;
	or.pred  	%p3, %p1, %p2;
	@%p3 bra 	$L__BB0_9;
	mul.lo.s32 	%r2, %r19, %r1;
	add.s32 	%r22, %r1, 1;
	and.b32  	%r3, %r22, 3;
	and.b32  	%r23, %r22, 2147483644;
	neg.s32 	%r4, %r23;
	cvta.to.global.u64 	%rd1, %rd3;
	cvta.to.global.u64 	%rd2, %rd4;
	mov.b32 	%r30, 0;
$L__BB0_2:
	setp.lt.u32 	%p4, %r1, 3;
	add.s32 	%r6, %r30, %r2;
	mul.wide.u32 	%rd5, %r6, 4;
	add.s64 	%rd6, %rd1, %rd5;
	ld.global.u32 	%r7, [%rd6];
	mov.b32 	%r33, 1;
	@%p4 bra 	$L__BB0_5;
	mul.lo.s32 	%r27, %r7, %r7;
	mul.lo.s32 	%r8, %r27, %r27;
	mov.b32 	%r33, 1;
	mov.u32 	%r31, %r4;
$L__BB0_4:
	mul.lo.s32 	%r33, %r33, %r8;
	add.s32 	%r31, %r31, 4;
	setp.ne.s32 	%p5, %r31, 0;
	@%p5 bra 	$L__BB0_4;
$L__BB0_5:
	setp.eq.s32 	%p6, %r3, 0;
	@%p6 bra 	$L__BB0_8;
	setp.eq.s32 	%p7, %r3, 1;
	mul.lo.s32 	%r33, %r33, %r7;
	@%p7 bra 	$L__BB0_8;
	setp.eq.s32 	%p8, %r3, 2;
	mul.lo.s32 	%r28, %r33, %r7;
	selp.b32 	%r29, 1, %r7, %p8;
	mul.lo.s32 	%r33, %r28, %r29;
$L__BB0_8:
	add.s64 	%rd8, %rd2, %rd5;
	st.global.u32 	[%rd8], %r33;
	add.s32 	%r30, %r30, 1;
	setp.ne.s32 	%p9, %r30, %r19;
	@%p9 bra 	$L__BB0_2;
$L__BB0_9:
	ret;

}


// ===== COMPILED SASS (sm_100) =====

	.target	sm_100

	.elftype	@"ET_EXEC"


//--------------------- .note.nv.tkinfo           --------------------------
	.section	.note.nv.tkinfo,"",@"SHT_NOTE"
	.sectionflags	@"SHF_NOTE_NV_TKINFO"
	.tkinfo
        /*0018*/ 	.word	0x00000002
        /*0030*/ 	.string	""
        /*0030*/ 	.string	"ptxas"
        /*0030*/ 	.string	"Cuda compilation tools, release 13.0, V13.0.88"
        /*0030*/ 	.string	"Build cuda_13.0.r13.0/compiler.36424714_0"
        /*0030*/ 	.string	"-arch sm_100 -m 64 "



//--------------------- .note.nv.cuinfo           --------------------------
	.section	.note.nv.cuinfo,"",@"SHT_NOTE"
	.sectionflags	@"SHF_NOTE_NV_CUINFO"
        /*0018*/ 	.short	0x0002
        /*001a*/ 	.short	0x0064
        /*001c*/ 	.short	0x0082
	.zero		2


//--------------------- .nv.info                  --------------------------
	.section	.nv.info,"",@"SHT_CUDA_INFO"
	.align	4


	//----- nvinfo : EIATTR_REGCOUNT
	.align		4
        /*0000*/ 	.byte	0x04, 0x2f
        /*0002*/ 	.short	(.L_1 - .L_0)
	.align		4
.L_0:
        /*0004*/ 	.word	index@(_Z15transformMatrixPiS_ii)
        /*0008*/ 	.word	0x0000000e


	//----- nvinfo : EIATTR_FRAME_SIZE
	.align		4
.L_1:
        /*000c*/ 	.byte	0x04, 0x11
        /*000e*/ 	.short	(.L_3 - .L_2)
	.align		4
.L_2:
        /*0010*/ 	.word	index@(_Z15transformMatrixPiS_ii)
        /*0014*/ 	.word	0x00000000


	//----- nvinfo : EIATTR_MIN_STACK_SIZE
	.align		4
.L_3:
        /*0018*/ 	.byte	0x04, 0x12
        /*001a*/ 	.short	(.L_5 - .L_4)
	.align		4
.L_4:
        /*001c*/ 	.word	index@(_Z15transformMatrixPiS_ii)
        /*0020*/ 	.word	0x00000000
.L_5:


//--------------------- .nv.compat                --------------------------
	.section	.nv.compat,"",@"SHT_CUDA_COMPAT_INFO"
	.align	4
        /*0000*/ 	.byte	0x02, 0x09, 0x00, 0x00, 0x02, 0x02, 0x01, 0x00, 0x02, 0x05, 0x05, 0x00, 0x03, 0x07, 0x01, 0x01
        /*0010*/ 	.byte	0x02, 0x03, 0x00, 0x00, 0x02, 0x06, 0x01, 0x00, 0x04, 0x0b, 0x08, 0x00, 0x09, 0x00, 0x00, 0x00
        /*0020*/ 	.byte	0x00, 0x00, 0x00, 0x00


//--------------------- .nv.info._Z15transformMatrixPiS_ii --------------------------
	.section	.nv.info._Z15transformMatrixPiS_ii,"",@"SHT_CUDA_INFO"
	.sectionflags	@""
	.align	4


	//----- nvinfo : EIATTR_CUDA_API_VERSION
	.align		4
        /*0000*/ 	.byte	0x04, 0x37
        /*0002*/ 	.short	(.L_7 - .L_6)
.L_6:
        /*0004*/ 	.word	0x00000082


	//----- nvinfo : EIATTR_KPARAM_INFO
	.align		4
.L_7:
        /*0008*/ 	.byte	0x04, 0x17
        /*000a*/ 	.short	(.L_9 - .L_8)
.L_8:
        /*000c*/ 	.word	0x00000000
        /*0010*/ 	.short	0x0003
        /*0012*/ 	.short	0x0014
        /*0014*/ 	.byte	0x00, 0xf0, 0x11, 0x00


	//----- nvinfo : EIATTR_KPARAM_INFO
	.align		4
.L_9:
        /*0018*/ 	.byte	0x04, 0x17
        /*001a*/ 	.short	(.L_11 - .L_10)
.L_10:
        /*001c*/ 	.word	0x00000000
        /*0020*/ 	.short	0x0002
        /*0022*/ 	.short	0x0010
        /*0024*/ 	.byte	0x00, 0xf0, 0x11, 0x00


	//----- nvinfo : EIATTR_KPARAM_INFO
	.align		4
.L_11:
        /*0028*/ 	.byte	0x04, 0x17
        /*002a*/ 	.short	(.L_13 - .L_12)
.L_12:
        /*002c*/ 	.word	0x00000000
        /*0030*/ 	.short	0x0001
        /*0032*/ 	.short	0x0008
        /*0034*/ 	.byte	0x00, 0xf5, 0x21, 0x00


	//----- nvinfo : EIATTR_KPARAM_INFO
	.align		4
.L_13:
        /*0038*/ 	.byte	0x04, 0x17
        /*003a*/ 	.short	(.L_15 - .L_14)
.L_14:
        /*003c*/ 	.word	0x00000000
        /*0040*/ 	.short	0x0000
        /*0042*/ 	.short	0x0000
        /*0044*/ 	.byte	0x00, 0xf5, 0x21, 0x00


	//----- nvinfo : EIATTR_SPARSE_MMA_MASK
	.align		4
.L_15:
        /*0048*/ 	.byte	0x03, 0x50
        /*004a*/ 	.short	0x0000


	//----- nvinfo : EIATTR_MAXREG_COUNT
	.align		4
        /*004c*/ 	.byte	0x03, 0x1b
        /*004e*/ 	.short	0x00ff


	//----- nvinfo : EIATTR_MERCURY_ISA_VERSION
	.align		4
        /*0050*/ 	.byte	0x03, 0x5f
        /*0052*/ 	.short	0x0101


	//----- nvinfo : EIATTR_VRC_CTA_INIT_COUNT
	.align		4
        /*0054*/ 	.byte	0x02, 0x4a
	.zero		1
	.zero		1


	//----- nvinfo : EIATTR_EXIT_INSTR_OFFSETS
	.align		4
        /*0058*/ 	.byte	0x04, 0x1c
        /*005a*/ 	.short	(.L_17 - .L_16)


	//   ....[0]....
.L_16:
        /*005c*/ 	.word	0x00000050


	//   ....[1]....
        /*0060*/ 	.word	0x00000400


	//----- nvinfo : EIATTR_CBANK_PARAM_SIZE
	.align		4
.L_17:
        /*0064*/ 	.byte	0x03, 0x19
        /*0066*/ 	.short	0x0018


	//----- nvinfo : EIATTR_PARAM_CBANK
	.align		4
        /*0068*/ 	.byte	0x04, 0x0a
        /*006a*/ 	.short	(.L_19 - .L_18)
	.align		4
.L_18:
        /*006c*/ 	.word	index@(.nv.constant0._Z15transformMatrixPiS_ii)
        /*0070*/ 	.short	0x0380
        /*0072*/ 	.short	0x0018


	//----- nvinfo : EIATTR_SW_WAR
	.align		4
.L_19:
        /*0074*/ 	.byte	0x04, 0x36
        /*0076*/ 	.short	(.L_21 - .L_20)
.L_20:
        /*0078*/ 	.word	0x00000008
.L_21:


//--------------------- .nv.callgraph             --------------------------
	.section	.nv.callgraph,"",@"SHT_CUDA_CALLGRAPH"
	.align	4
	.sectionentsize	8
	.align		4
        /*0000*/ 	.word	0x00000000
	.align		4
        /*0004*/ 	.word	0xffffffff
	.align		4
        /*0008*/ 	.word	0x00000000
	.align		4
        /*000c*/ 	.word	0xfffffffe
	.align		4
        /*0010*/ 	.word	0x00000000
	.align		4
        /*0014*/ 	.word	0xfffffffd
	.align		4
        /*0018*/ 	.word	0x00000000
	.align		4
        /*001c*/ 	.word	0xfffffffc


//--------------------- .text._Z15transformMatrixPiS_ii --------------------------
	.section	.text._Z15transformMatrixPiS_ii,"ax",@progbits
	.align	128
        .global         _Z15transformMatrixPiS_ii
        .type           _Z15transformMatrixPiS_ii,@function
        .size           _Z15transformMatrixPiS_ii,(.L_x_7 - _Z15transformMatrixPiS_ii)
        .other          _Z15transformMatrixPiS_ii,@"STO_CUDA_ENTRY STV_DEFAULT"
_Z15transformMatrixPiS_ii:
.text._Z15transformMatrixPiS_ii:
[----:B------:R-:W-:Y:S01]  /*0000*/  LDC R1, c[0x0][0x37c] ;  /* 0x0000df00ff017b82 */ /* 0x000fe20000000800 */
[----:B------:R-:W0:Y:S07]  /*0010*/  S2R R3, SR_CTAID.X ;  /* 0x0000000000037919 */ /* 0x000e2e0000002500 */
[----:B------:R-:W1:Y:S02]  /*0020*/  LDC.64 R4, c[0x0][0x390] ;  /* 0x0000e400ff047b82 */ /* 0x000e640000000a00 */
[----:B-1----:R-:W-:-:S04]  /*0030*/  ISETP.GE.AND P0, PT, R5, 0x1, PT ;  /* 0x000000010500780c */ /* 0x002fc80003f06270 */
[----:B0-----:R-:W-:-:S13]  /*0040*/  ISETP.GE.OR P0, PT, R3, R4, !P0 ;  /* 0x000000040300720c */ /* 0x001fda0004706670 */
[----:B------:R-:W-:Y:S05]  /*0050*/  @P0 EXIT ;  /* 0x000000000000094d */ /* 0x000fea0003800000 */
[----:B------:R-:W-:Y:S01]  /*0060*/  VIADD R0, R3, 0x1 ;  /* 0x0000000103007836 */ /* 0x000fe20000000000 */
[----:B------:R-:W0:Y:S04]  /*0070*/  LDCU.64 UR6, c[0x0][0x358] ;  /* 0x00006b00ff0677ac */ /* 0x000e280008000a00 */
[C---:B------:R-:W-:Y:S01]  /*0080*/  LOP3.LUT R11, R0.reuse, 0x7ffffffc, RZ, 0xc0, !PT ;  /* 0x7ffffffc000b7812 */ /* 0x040fe200078ec0ff */
[----:B------:R-:W-:Y:S01]  /*0090*/  UMOV UR4, URZ ;  /* 0x000000ff00047c82 */ /* 0x000fe20008000000 */
[----:B------:R-:W-:-:S03]  /*00a0*/  LOP3.LUT R0, R0, 0x3, RZ, 0xc0, !PT ;  /* 0x0000000300007812 */ /* 0x000fc600078ec0ff */
[----:B------:R-:W-:-:S07]  /*00b0*/  IMAD.MOV R6, RZ, RZ, -R11 ;  /* 0x000000ffff067224 */ /* 0x000fce00078e0a0b */
.L_x_5:
[----:B-1----:R-:W1:Y:S08]  /*00c0*/  LDC R2, c[0x0][0x394] ;  /* 0x0000e500ff027b82 */ /* 0x002e700000000800 */
[----:B------:R-:W2:Y:S01]  /*00d0*/  LDC.64 R4, c[0x0][0x380] ;  /* 0x0000e000ff047b82 */ /* 0x000ea20000000a00 */
[----:B------:R-:W-:Y:S01]  /*00e0*/  ISETP.GE.U32.AND P0, PT, R3, 0x3, PT ;  /* 0x000000030300780c */ /* 0x000fe20003f06070 */
[----:B------:R-:W-:-:S02]  /*00f0*/  HFMA2 R7, -RZ, RZ, 0, 5.9604644775390625e-08 ;  /* 0x00000001ff077431 */ /* 0x000fc400000001ff */
[----:B-1----:R-:W-:Y:S01]  /*0100*/  IMAD R9, R3, R2, UR4 ;  /* 0x0000000403097e24 */ /* 0x002fe2000f8e0202 */
[----:B------:R-:W-:-:S03]  /*0110*/  UIADD3 UR4, UPT, UPT, UR4, 0x1, URZ ;  /* 0x0000000104047890 */ /* 0x000fc6000fffe0ff */
[----:B--2---:R-:W-:-:S03]  /*0120*/  IMAD.WIDE.U32 R4, R9, 0x4, R4 ;  /* 0x0000000409047825 */ /* 0x004fc600078e0004 */
[----:B------:R-:W-:Y:S02]  /*0130*/  ISETP.NE.AND P1, PT, R2, UR4, PT ;  /* 0x0000000402007c0c */ /* 0x000fe4000bf25270 */
[----:B0----5:R0:W5:Y:S01]  /*0140*/  LDG.E R8, desc[UR6][R4.64] ;  /* 0x0000000604087981 */ /* 0x021162000c1e1900 */
[----:B------:R-:W-:Y:S10]  /*0150*/  @!P0 BRA `(.L_x_0) ;  /* 0x0000000000788947 */ /* 0x000ff40003800000 */
[----:B------:R-:W-:Y:S01]  /*0160*/  IMAD.MOV R2, RZ, RZ, -R11 ;  /* 0x000000ffff027224 */ /* 0x000fe200078e0a0b */
[----:B0-----:R-:W-:Y:S01]  /*0170*/  MOV R4, R6 ;  /* 0x0000000600047202 */ /* 0x001fe20000000f00 */
[----:B------:R-:W-:-:S03]  /*0180*/  IMAD.MOV.U32 R7, RZ, RZ, 0x1 ;  /* 0x00000001ff077424 */ /* 0x000fc600078e00ff */
[----:B------:R-:W-:Y:S01]  /*0190*/  ISETP.GE.AND P0, PT, R2, RZ, PT ;  /* 0x000000ff0200720c */ /* 0x000fe20003f06270 */
[----:B-----5:R-:W-:-:S04]  /*01a0*/  IMAD R2, R8, R8, RZ ;  /* 0x0000000808027224 */ /* 0x020fc800078e02ff */
[----:B------:R-:W-:-:S08]  /*01b0*/  IMAD R10, R2, R2, RZ ;  /* 0x00000002020a7224 */ /* 0x000fd000078e02ff */
[----:B------:R-:W-:Y:S05]  /*01c0*/  @P0 BRA `(.L_x_1) ;  /* 0x00000000004c0947 */ /* 0x000fea0003800000 */
[----:B------:R-:W-:Y:S01]  /*01d0*/  IMAD.MOV R2, RZ, RZ, -R4 ;  /* 0x000000ffff027224 */ /* 0x000fe200078e0a04 */
[----:B------:R-:W-:-:S04]  /*01e0*/  PLOP3.LUT P0, PT, PT, PT, PT, 0x80, 0x8 ;  /* 0x000000000008781c */ /* 0x000fc80003f0f070 */
[----:B------:R-:W-:-:S13]  /*01f0*/  ISETP.GT.AND P2, PT, R2, 0xc, PT ;  /* 0x0000000c0200780c */ /* 0x000fda0003f44270 */
[----:B------:R-:W-:Y:S05]  /*0200*/  @!P2 BRA `(.L_x_2) ;  /* 0x00000000001ca947 */ /* 0x000fea0003800000 */
[----:B------:R-:W-:Y:S01]  /*0210*/  PLOP3.LUT P0, PT, PT, PT, PT, 0x8, 0x80 ;  /* 0x000000000080781c */ /* 0x000fe20003f0e170 */
[----:B------:R-:W-:-:S12]  /*0220*/  IMAD R2, R10, R10, RZ ;  /* 0x0000000a0a027224 */ /* 0x000fd800078e02ff */
.L_x_3:
[----:B------:R-:W-:Y:S02]  /*0230*/  VIADD R4, R4, 0x10 ;  /* 0x0000001004047836 */ /* 0x000fe40000000000 */
[----:B------:R-:W-:-:S03]  /*0240*/  IMAD R7, R7, R2, RZ ;  /* 0x0000000207077224 */ /* 0x000fc600078e02ff */
[----:B------:R-:W-:Y:S01]  /*0250*/  ISETP.GE.AND P2, PT, R4, -0xc, PT ;  /* 0xfffffff40400780c */ /* 0x000fe20003f46270 */
[----:B------:R-:W-:-:S12]  /*0260*/  IMAD R7, R7, R2, RZ ;  /* 0x0000000207077224 */ /* 0x000fd800078e02ff */
[----:B------:R-:W-:Y:S05]  /*0270*/  @!P2 BRA `(.L_x_3) ;  /* 0xfffffffc00eca947 */ /* 0x000fea000383ffff */
.L_x_2:
[----:B------:R-:W-:-:S04]  /*0280*/  IADD3 R2, PT, PT, -R4, RZ, RZ ;  /* 0x000000ff04027210 */ /* 0x000fc80007ffe1ff */
[----:B------:R-:W-:-:S13]  /*0290*/  ISETP.GT.AND P2, PT, R2, 0x4, PT ;  /* 0x000000040200780c */ /* 0x000fda0003f44270 */
[----:B------:R-:W-:Y:S01]  /*02a0*/  @P2 VIADD R4, R4, 0x8 ;  /* 0x0000000804042836 */ /* 0x000fe20000000000 */
[----:B------:R-:W-:Y:S01]  /*02b0*/  @P2 PLOP3.LUT P0, PT, PT, PT, PT, 0x8, 0x80 ;  /* 0x000000000080281c */ /* 0x000fe20003f0e170 */
[----:B------:R-:W-:-:S03]  /*02c0*/  @P2 IMAD R2, R7, R10, RZ ;  /* 0x0000000a07022224 */ /* 0x000fc600078e02ff */
[----:B------:R-:W-:Y:S01]  /*02d0*/  ISETP.NE.OR P0, PT, R4, RZ, P0 ;  /* 0x000000ff0400720c */ /* 0x000fe20000705670 */
[----:B------:R-:W-:-:S12]  /*02e0*/  @P2 IMAD R7, R10, R2, RZ ;  /* 0x000000020a072224 */ /* 0x000fd800078e02ff */
[----:B------:R-:W-:Y:S05]  /*02f0*/  @!P0 BRA `(.L_x_0) ;  /* 0x0000000000108947 */ /* 0x000fea0003800000 */
.L_x_1:
[----:B------:R-:W-:Y:S01]  /*0300*/  IADD3 R4, PT, PT, R4, 0x4, RZ ;  /* 0x0000000404047810 */ /* 0x000fe20007ffe0ff */
[----:B------:R-:W-:-:S03]  /*0310*/  IMAD R7, R10, R7, RZ ;  /* 0x000000070a077224 */ /* 0x000fc600078e02ff */
[----:B------:R-:W-:-:S13]  /*0320*/  ISETP.NE.AND P0, PT, R4, RZ, PT ;  /* 0x000000ff0400720c */ /* 0x000fda0003f05270 */
[----:B------:R-:W-:Y:S05]  /*0330*/  @P0 BRA `(.L_x_1) ;  /* 0xfffffffc00f00947 */ /* 0x000fea000383ffff */
.L_x_0:
[----:B------:R-:W-:-:S13]  /*0340*/  ISETP.NE.AND P0, PT, R0, RZ, PT ;  /* 0x000000ff0000720c */ /* 0x000fda0003f05270 */
[----:B------:R-:W-:Y:S05]  /*0350*/  @!P0 BRA `(.L_x_4) ;  /* 0x0000000000188947 */ /* 0x000fea0003800000 */
[----:B------:R-:W-:Y:S01]  /*0360*/  ISETP.NE.AND P0, PT, R0, 0x1, PT ;  /* 0x000000010000780c */ /* 0x000fe20003f05270 */
[----:B-----5:R-:W-:-:S12]  /*0370*/  IMAD R7, R8, R7, RZ ;  /* 0x0000000708077224 */ /* 0x020fd800078e02ff */
[----:B------:R-:W-:Y:S01]  /*0380*/  @P0 ISETP.NE.AND P2, PT, R0, 0x2, PT ;  /* 0x000000020000080c */ /* 0x000fe20003f45270 */
[----:B0-----:R-:W-:-:S03]  /*0390*/  @P0 IMAD R5, R8, R7, RZ ;  /* 0x0000000708050224 */ /* 0x001fc600078e02ff */
[----:B------:R-:W-:-:S05]  /*03a0*/  @P0 SEL R2, R8, 0x1, P2 ;  /* 0x0000000108020807 */ /* 0x000fca0001000000 */
[----:B------:R-:W-:-:S07]  /*03b0*/  @P0 IMAD R7, R5, R2, RZ ;  /* 0x0000000205070224 */ /* 0x000fce00078e02ff */
.L_x_4:
[----:B0-----:R-:W0:Y:S02]  /*03c0*/  LDC.64 R4, c[0x0][0x388] ;  /* 0x0000e200ff047b82 */ /* 0x001e240000000a00 */
[----:B0-----:R-:W-:-:S05]  /*03d0*/  IMAD.WIDE.U32 R4, R9, 0x4, R4 ;  /* 0x0000000409047825 */ /* 0x001fca00078e0004 */
[----:B------:R1:W-:Y:S01]  /*03e0*/  STG.E desc[UR6][R4.64], R7 ;  /* 0x0000000704007986 */ /* 0x0003e2000c101906 */
[----:B------:R-:W-:Y:S05]  /*03f0*/  @P1 BRA `(.L_x_5) ;  /* 0xfffffffc00301947 */ /* 0x000fea000383ffff */
[----:B------:R-:W-:Y:S05]  /*0400*/  EXIT ;  /* 0x000000000000794d */ /* 0x000fea0003800000 */
.L_x_6:
[----:B------:R-:W-:-:S00]  /*0410*/  BRA `(.L_x_6) ;  /* 0xfffffffc00fc7947 */ /* 0x000fc0000383ffff */
[----:B------:R-:W-:-:S00]  /*0420*/  NOP ;  /* 0x0000000000007918 */ /* 0x000fc00000000000 */
        /* <DEDUP_REMOVED lines=13> */
.L_x_7:


//--------------------- .nv.shared.reserved.0     --------------------------
	.section	.nv.shared.reserved.0,"aw",@nobits
	.weak		__nv_reservedSMEM_offset_0_alias
	.size		__nv_reservedSMEM_offset_0_alias, 0, 64
	.other		__nv_reservedSMEM_offset_0_alias,@"STO_CUDA_RESERVED_SHARED STV_DEFAULT"
__nv_reservedSMEM_offset_0_alias:
	.zero		0
	.zero		64


//--------------------- .nv.constant0._Z15transformMatrixPiS_ii --------------------------
	.section	.nv.constant0._Z15transformMatrixPiS_ii,"a",@progbits
	.sectionflags	@""
	.align	4
.nv.constant0._Z15transformMatrixPiS_ii:
	.zero		920


//--------------------- SYMBOLS --------------------------

	.type		.nv.reservedSmem.offset0,@object
	.size		.nv.reservedSmem.offset0,0x4
